//
// Generated by NVIDIA NVVM Compiler
//
// Compiler Build ID: CL-36424714
// Cuda compilation tools, release 13.0, V13.0.88
// Based on NVVM 20.0.0
//

.version 9.0
.target sm_100
.address_size 64

	// .globl	_Z8_setPaceP16ControlStructurei
.extern .func  (.param .b32 func_retval0) vprintf
(
	.param .b64 vprintf_param_0,
	.param .b64 vprintf_param_1
)
;
.global .align 1 .b8 $str[14] = {84, 111, 103, 103, 108, 105, 110, 103, 58, 32, 37, 100, 10};

.visible .entry _Z8_setPaceP16ControlStructurei(
	.param .u64 .ptr .align 1 _Z8_setPaceP16ControlStructurei_param_0,
	.param .u32 _Z8_setPaceP16ControlStructurei_param_1
)
{
	.reg .b32 	%r<2>;
	.reg .b64 	%rd<3>;

	ld.param.u64 	%rd1, [_Z8_setPaceP16ControlStructurei_param_0];
	ld.param.u32 	%r1, [_Z8_setPaceP16ControlStructurei_param_1];
	cvta.to.global.u64 	%rd2, %rd1;
	st.global.u32 	[%rd2+8], %r1;
	ret;

}
	// .globl	_Z17_togglePrimaryBitP16ControlStructure
.visible .entry _Z17_togglePrimaryBitP16ControlStructure(
	.param .u64 .ptr .align 1 _Z17_togglePrimaryBitP16ControlStructure_param_0
)
{
	.local .align 8 .b8 	__local_depot1[8];
	.reg .b64 	%SP;
	.reg .b64 	%SPL;
	.reg .pred 	%p<5>;
	.reg .b16 	%rs<2>;
	.reg .b32 	%r<45>;
	.reg .b64 	%rd<11>;

	mov.u64 	%SPL, __local_depot1;
	cvta.local.u64 	%SP, %SPL;
	ld.param.u64 	%rd3, [_Z17_togglePrimaryBitP16ControlStructure_param_0];
	cvta.to.global.u64 	%rd1, %rd3;
	add.u64 	%rd4, %SP, 0;
	add.u64 	%rd2, %SPL, 0;
	ld.global.u32 	%r43, [%rd1+8];
	mov.b32 	%r39, 0;
	mov.u64 	%rd5, $str;
$L__BB1_1:
	setp.lt.s32 	%p1, %r43, 1;
	@%p1 bra 	$L__BB1_7;
	mov.b32 	%r40, 0;
$L__BB1_3:
	add.s32 	%r41, %r39, 1;
	mov.b32 	%r42, 3;
$L__BB1_4:
	add.s32 	%r19, %r41, -1;
	ld.global.u32 	%r20, [%rd1+4];
	xor.b32  	%r21, %r20, 1;
	st.global.u32 	[%rd1+4], %r21;
	st.local.u32 	[%rd2], %r19;
	cvta.global.u64 	%rd6, %rd5;
	{ // callseq 0, 0
	.param .b64 param0;
	st.param.b64 	[param0], %rd6;
	.param .b64 param1;
	st.param.b64 	[param1], %rd4;
	.param .b32 retval0;
	call.uni (retval0), 
	vprintf, 
	(
	param0, 
	param1
	);
	ld.param.b32 	%r22, [retval0];
	} // callseq 0
	add.s32 	%r39, %r41, 2;
	ld.global.u32 	%r24, [%rd1+4];
	xor.b32  	%r25, %r24, 1;
	st.global.u32 	[%rd1+4], %r25;
	st.local.u32 	[%rd2], %r41;
	{ // callseq 1, 0
	.param .b64 param0;
	st.param.b64 	[param0], %rd6;
	.param .b64 param1;
	st.param.b64 	[param1], %rd4;
	.param .b32 retval0;
	call.uni (retval0), 
	vprintf, 
	(
	param0, 
	param1
	);
	ld.param.b32 	%r26, [retval0];
	} // callseq 1
	add.s32 	%r28, %r41, 1;
	ld.global.u32 	%r29, [%rd1+4];
	xor.b32  	%r30, %r29, 1;
	st.global.u32 	[%rd1+4], %r30;
	st.local.u32 	[%rd2], %r28;
	{ // callseq 2, 0
	.param .b64 param0;
	st.param.b64 	[param0], %rd6;
	.param .b64 param1;
	st.param.b64 	[param1], %rd4;
	.param .b32 retval0;
	call.uni (retval0), 
	vprintf, 
	(
	param0, 
	param1
	);
	ld.param.b32 	%r31, [retval0];
	} // callseq 2
	setp.eq.s32 	%p2, %r42, 2147483647;
	@%p2 bra 	$L__BB1_6;
	ld.global.u32 	%r33, [%rd1+4];
	xor.b32  	%r34, %r33, 1;
	st.global.u32 	[%rd1+4], %r34;
	st.local.u32 	[%rd2], %r39;
	cvta.global.u64 	%rd9, %rd5;
	{ // callseq 3, 0
	.param .b64 param0;
	st.param.b64 	[param0], %rd9;
	.param .b64 param1;
	st.param.b64 	[param1], %rd4;
	.param .b32 retval0;
	call.uni (retval0), 
	vprintf, 
	(
	param0, 
	param1
	);
	ld.param.b32 	%r35, [retval0];
	} // callseq 3
	add.s32 	%r42, %r42, 4;
	add.s32 	%r41, %r41, 4;
	bra.uni 	$L__BB1_4;
$L__BB1_6:
	add.s32 	%r40, %r40, 1;
	ld.global.u32 	%r43, [%rd1+8];
	setp.lt.s32 	%p3, %r40, %r43;
	@%p3 bra 	$L__BB1_3;
$L__BB1_7:
	ld.global.u8 	%rs1, [%rd1];
	setp.ne.s16 	%p4, %rs1, 0;
	@%p4 bra 	$L__BB1_1;
	ret;

}


// ===== COMPILED SASS (sm_100) =====

	.target	sm_100

	.elftype	@"ET_EXEC"


//--------------------- .note.nv.tkinfo           --------------------------
	.section	.note.nv.tkinfo,"",@"SHT_NOTE"
	.sectionflags	@"SHF_NOTE_NV_TKINFO"
	.tkinfo
        /*0018*/ 	.word	0x00000002
        /*0030*/ 	.string	""
        /*0030*/ 	.string	"ptxas"
        /*0030*/ 	.string	"Cuda compilation tools, release 13.0, V13.0.88"
        /*0030*/ 	.string	"Build cuda_13.0.r13.0/compiler.36424714_0"
        /*0030*/ 	.string	"-arch sm_100 -m 64 "



//--------------------- .note.nv.cuinfo           --------------------------
	.section	.note.nv.cuinfo,"",@"SHT_NOTE"
	.sectionflags	@"SHF_NOTE_NV_CUINFO"
        /*0018*/ 	.short	0x0002
        /*001a*/ 	.short	0x0064
        /*001c*/ 	.short	0x0082
	.zero		2


//--------------------- .nv.info                  --------------------------
	.section	.nv.info,"",@"SHT_CUDA_INFO"
	.align	4


	//----- nvinfo : EIATTR_REGCOUNT
	.align		4
        /*0000*/ 	.byte	0x04, 0x2f
        /*0002*/ 	.short	(.L_2 - .L_1)
	.align		4
.L_1:
        /*0004*/ 	.word	index@(_Z8_setPaceP16ControlStructurei)
        /*0008*/ 	.word	0x00000008


	//----- nvinfo : EIATTR_FRAME_SIZE
	.align		4
.L_2:
        /*000c*/ 	.byte	0x04, 0x11
        /*000e*/ 	.short	(.L_4 - .L_3)
	.align		4
.L_3:
        /*0010*/ 	.word	index@(_Z8_setPaceP16ControlStructurei)
        /*0014*/ 	.word	0x00000000


	//----- nvinfo : EIATTR_REGCOUNT
	.align		4
.L_4:
        /*0018*/ 	.byte	0x04, 0x2f
        /*001a*/ 	.short	(.L_6 - .L_5)
	.align		4
.L_5:
        /*001c*/ 	.word	index@(_Z17_togglePrimaryBitP16ControlStructure)
        /*0020*/ 	.word	0x0000001b


	//----- nvinfo : EIATTR_FRAME_SIZE
	.align		4
.L_6:
        /*0024*/ 	.byte	0x04, 0x11
        /*0026*/ 	.short	(.L_8 - .L_7)
	.align		4
.L_7:
        /*0028*/ 	.word	index@(_Z17_togglePrimaryBitP16ControlStructure)
        /*002c*/ 	.word	0x00000008


	//----- nvinfo : EIATTR_MIN_STACK_SIZE
	.align		4
.L_8:
        /*0030*/ 	.byte	0x04, 0x12
        /*0032*/ 	.short	(.L_10 - .L_9)
	.align		4
.L_9:
        /*0034*/ 	.word	index@(_Z17_togglePrimaryBitP16ControlStructure)
        /*0038*/ 	.word	0x00000008


	//----- nvinfo : EIATTR_MIN_STACK_SIZE
	.align		4
.L_10:
        /*003c*/ 	.byte	0x04, 0x12
        /*003e*/ 	.short	(.L_12 - .L_11)
	.align		4
.L_11:
        /*0040*/ 	.word	index@(_Z8_setPaceP16ControlStructurei)
        /*0044*/ 	.word	0x00000000
.L_12:


//--------------------- .nv.compat                --------------------------
	.section	.nv.compat,"",@"SHT_CUDA_COMPAT_INFO"
	.align	4
        /*0000*/ 	.byte	0x02, 0x09, 0x00, 0x00, 0x02, 0x02, 0x01, 0x00, 0x02, 0x05, 0x05, 0x00, 0x03, 0x07, 0x01, 0x01
        /*0010*/ 	.byte	0x02, 0x03, 0x00, 0x00, 0x02, 0x06, 0x01, 0x00, 0x04, 0x0b, 0x08, 0x00, 0x09, 0x00, 0x00, 0x00
        /*0020*/ 	.byte	0x00, 0x00, 0x00, 0x00


//--------------------- .nv.info._Z17_togglePrimaryBitP16ControlStructure --------------------------
	.section	.nv.info._Z17_togglePrimaryBitP16ControlStructure,"",@"SHT_CUDA_INFO"
	.sectionflags	@""
	.align	4


	//----- nvinfo : EIATTR_CUDA_API_VERSION
	.align		4
        /*0000*/ 	.byte	0x04, 0x37
        /*0002*/ 	.short	(.L_14 - .L_13)
.L_13:
        /*0004*/ 	.word	0x00000082


	//----- nvinfo : EIATTR_KPARAM_INFO
	.align		4
.L_14:
        /*0008*/ 	.byte	0x04, 0x17
        /*000a*/ 	.short	(.L_16 - .L_15)
.L_15:
        /*000c*/ 	.word	0x00000000
        /*0010*/ 	.short	0x0000
        /*0012*/ 	.short	0x0000
        /*0014*/ 	.byte	0x00, 0xf5, 0x21, 0x00


	//----- nvinfo : EIATTR_SPARSE_MMA_MASK
	.align		4
.L_16:
        /*0018*/ 	.byte	0x03, 0x50
        /*001a*/ 	.short	0x0000


	//----- nvinfo : EIATTR_MAXREG_COUNT
	.align		4
        /*001c*/ 	.byte	0x03, 0x1b
        /*001e*/ 	.short	0x00ff


	//----- nvinfo : EIATTR_EXTERNS
	.align		4
        /*0020*/ 	.byte	0x04, 0x0f
        /*0022*/ 	.short	(.L_18 - .L_17)


	//   ....[0]....
	.align		4
.L_17:
        /*0024*/ 	.word	index@(vprintf)


	//----- nvinfo : EIATTR_MERCURY_ISA_VERSION
	.align		4
.L_18:
        /*0028*/ 	.byte	0x03, 0x5f
        /*002a*/ 	.short	0x0101


	//----- nvinfo : EIATTR_VRC_CTA_INIT_COUNT
	.align		4
        /*002c*/ 	.byte	0x02, 0x4a
	.zero		1
	.zero		1


	//----- nvinfo : EIATTR_SYSCALL_OFFSETS
	.align		4
        /*0030*/ 	.byte	0x04, 0x46
        /*0032*/ 	.short	(.L_20 - .L_19)


	//   ....[0]....
.L_19:
        /*0034*/ 	.word	0x00000200


	//   ....[1]....
        /*0038*/ 	.word	0x000002e0


	//   ....[2]....
        /*003c*/ 	.word	0x000003c0


	//   ....[3]....
        /*0040*/ 	.word	0x000004b0


	//----- nvinfo : EIATTR_EXIT_INSTR_OFFSETS
	.align		4
.L_20:
        /*0044*/ 	.byte	0x04, 0x1c
        /*0046*/ 	.short	(.L_22 - .L_21)


	//   ....[0]....
.L_21:
        /*0048*/ 	.word	0x000005b0


	//----- nvinfo : EIATTR_CRS_STACK_SIZE
	.align		4
.L_22:
        /*004c*/ 	.byte	0x04, 0x1e
        /*004e*/ 	.short	(.L_24 - .L_23)
.L_23:
        /*0050*/ 	.word	0x00000000


	//----- nvinfo : EIATTR_CBANK_PARAM_SIZE
	.align		4
.L_24:
        /*0054*/ 	.byte	0x03, 0x19
        /*0056*/ 	.short	0x0008


	//----- nvinfo : EIATTR_PARAM_CBANK
	.align		4
        /*0058*/ 	.byte	0x04, 0x0a
        /*005a*/ 	.short	(.L_26 - .L_25)
	.align		4
.L_25:
        /*005c*/ 	.word	index@(.nv.constant0._Z17_togglePrimaryBitP16ControlStructure)
        /*0060*/ 	.short	0x0380
        /*0062*/ 	.short	0x0008


	//----- nvinfo : EIATTR_SW_WAR
	.align		4
.L_26:
        /*0064*/ 	.byte	0x04, 0x36
        /*0066*/ 	.short	(.L_28 - .L_27)
.L_27:
        /*0068*/ 	.word	0x00000008
.L_28:


//--------------------- .nv.info._Z8_setPaceP16ControlStructurei --------------------------
	.section	.nv.info._Z8_setPaceP16ControlStructurei,"",@"SHT_CUDA_INFO"
	.sectionflags	@""
	.align	4


	//----- nvinfo : EIATTR_CUDA_API_VERSION
	.align		4
        /*0000*/ 	.byte	0x04, 0x37
        /*0002*/ 	.short	(.L_30 - .L_29)
.L_29:
        /*0004*/ 	.word	0x00000082


	//----- nvinfo : EIATTR_KPARAM_INFO
	.align		4
.L_30:
        /*0008*/ 	.byte	0x04, 0x17
        /*000a*/ 	.short	(.L_32 - .L_31)
.L_31:
        /*000c*/ 	.word	0x00000000
        /*0010*/ 	.short	0x0001
        /*0012*/ 	.short	0x0008
        /*0014*/ 	.byte	0x00, 0xf0, 0x11, 0x00


	//----- nvinfo : EIATTR_KPARAM_INFO
	.align		4
.L_32:
        /*0018*/ 	.byte	0x04, 0x17
        /*001a*/ 	.short	(.L_34 - .L_33)
.L_33:
        /*001c*/ 	.word	0x00000000
        /*0020*/ 	.short	0x0000
        /*0022*/ 	.short	0x0000
        /*0024*/ 	.byte	0x00, 0xf5, 0x21, 0x00


	//----- nvinfo : EIATTR_SPARSE_MMA_MASK
	.align		4
.L_34:
        /*0028*/ 	.byte	0x03, 0x50
        /*002a*/ 	.short	0x0000


	//----- nvinfo : EIATTR_MAXREG_COUNT
	.align		4
        /*002c*/ 	.byte	0x03, 0x1b
        /*002e*/ 	.short	0x00ff


	//----- nvinfo : EIATTR_MERCURY_ISA_VERSION
	.align		4
        /*0030*/ 	.byte	0x03, 0x5f
        /*0032*/ 	.short	0x0101


	//----- nvinfo : EIATTR_VRC_CTA_INIT_COUNT
	.align		4
        /*0034*/ 	.byte	0x02, 0x4a
	.zero		1
	.zero		1


	//----- nvinfo : EIATTR_EXIT_INSTR_OFFSETS
	.align		4
        /*0038*/ 	.byte	0x04, 0x1c
        /*003a*/ 	.short	(.L_36 - .L_35)


	//   ....[0]....
.L_35:
        /*003c*/ 	.word	0x00000050


	//----- nvinfo : EIATTR_CBANK_PARAM_SIZE
	.align		4
.L_36:
        /*0040*/ 	.byte	0x03, 0x19
        /*0042*/ 	.short	0x000c


	//----- nvinfo : EIATTR_PARAM_CBANK
	.align		4
        /*0044*/ 	.byte	0x04, 0x0a
        /*0046*/ 	.short	(.L_38 - .L_37)
	.align		4
.L_37:
        /*0048*/ 	.word	index@(.nv.constant0._Z8_setPaceP16ControlStructurei)
        /*004c*/ 	.short	0x0380
        /*004e*/ 	.short	0x000c


	//----- nvinfo : EIATTR_SW_WAR
	.align		4
.L_38:
        /*0050*/ 	.byte	0x04, 0x36
        /*0052*/ 	.short	(.L_40 - .L_39)
.L_39:
        /*0054*/ 	.word	0x00000008
.L_40:


//--------------------- .nv.callgraph             --------------------------
	.section	.nv.callgraph,"",@"SHT_CUDA_CALLGRAPH"
	.align	4
	.sectionentsize	8
	.align		4
        /*0000*/ 	.word	0x00000000
	.align		4
        /*0004*/ 	.word	0xffffffff
	.align		4
        /*0008*/ 	.word	index@(_Z17_togglePrimaryBitP16ControlStructure)
	.align		4
        /*000c*/ 	.word	index@(vprintf)
	.align		4
        /*0010*/ 	.word	0x00000000
	.align		4
        /*0014*/ 	.word	0xfffffffe
	.align		4
        /*0018*/ 	.word	0x00000000
	.align		4
        /*001c*/ 	.word	0xfffffffd
	.align		4
        /*0020*/ 	.word	0x00000000
	.align		4
        /*0024*/ 	.word	0xfffffffc


//--------------------- .nv.constant4             --------------------------
	.section	.nv.constant4,"a",@progbits
	.align	8
	.align		8
.nv.constant4:
        /*0000*/ 	.dword	vprintf
	.align		8
        /*0008*/ 	.dword	$str


//--------------------- .text._Z17_togglePrimaryBitP16ControlStructure --------------------------
	.section	.text._Z17_togglePrimaryBitP16ControlStructure,"ax",@progbits
	.align	128
        .global         _Z17_togglePrimaryBitP16ControlStructure
        .type           _Z17_togglePrimaryBitP16ControlStructure,@function
        .size           _Z17_togglePrimaryBitP16ControlStructure,(.L_x_13 - _Z17_togglePrimaryBitP16ControlStructure)
        .other          _Z17_togglePrimaryBitP16ControlStructure,@"STO_CUDA_ENTRY STV_DEFAULT"
_Z17_togglePrimaryBitP16ControlStructure:
.text._Z17_togglePrimaryBitP16ControlStructure:
[----:B------:R-:W0:Y:S08]  /*0000*/  LDC R1, c[0x0][0x37c] ;  /* 0x0000df00ff017b82 */ /* 0x000e300000000800 */
[----:B------:R-:W1:Y:S01]  /*0010*/  LDC.64 R2, c[0x0][0x380] ;  /* 0x0000e000ff027b82 */ /* 0x000e620000000a00 */
[----:B------:R-:W1:Y:S01]  /*0020*/  LDCU.64 UR36, c[0x0][0x358] ;  /* 0x00006b00ff2477ac */ /* 0x000e620008000a00 */
[----:B0-----:R-:W-:Y:S01]  /*0030*/  VIADD R1, R1, 0xfffffff8 ;  /* 0xfffffff801017836 */ /* 0x001fe20000000000 */
[----:B-1----:R0:W5:Y:S01]  /*0040*/  LDG.E R0, desc[UR36][R2.64+0x8] ;  /* 0x0000082402007981 */ /* 0x002162000c1e1900 */
[----:B------:R-:W1:Y:S01]  /*0050*/  LDCU UR4, c[0x0][0x2f8] ;  /* 0x00005f00ff0477ac */ /* 0x000e620008000800 */
[----:B------:R-:W-:Y:S01]  /*0060*/  IMAD.MOV.U32 R24, RZ, RZ, RZ ;  /* 0x000000ffff187224 */ /* 0x000fe200078e00ff */
[----:B------:R-:W2:Y:S01]  /*0070*/  LDCU UR5, c[0x0][0x2fc] ;  /* 0x00005f80ff0577ac */ /* 0x000ea20008000800 */
[----:B-1----:R-:W-:-:S05]  /*0080*/  IADD3 R17, P0, PT, R1, UR4, RZ ;  /* 0x0000000401117c10 */ /* 0x002fca000ff1e0ff */
[----:B0-2---:R-:W-:-:S08]  /*0090*/  IMAD.X R18, RZ, RZ, UR5, P0 ;  /* 0x00000005ff127e24 */ /* 0x005fd000080e06ff */
.L_x_10:
[----:B-----5:R-:W-:Y:S01]  /*00a0*/  ISETP.GE.AND P0, PT, R0, 0x1, PT ;  /* 0x000000010000780c */ /* 0x020fe20003f06270 */
[----:B------:R-:W-:-:S12]  /*00b0*/  BSSY.RECONVERGENT B8, `(.L_x_0) ;  /* 0x000004b000087945 */ /* 0x000fd80003800200 */
[----:B------:R-:W-:Y:S05]  /*00c0*/  @!P0 BRA `(.L_x_1) ;  /* 0x0000000400248947 */ /* 0x000fea0003800000 */
[----:B------:R-:W-:Y:S01]  /*00d0*/  HFMA2 R19, -RZ, RZ, 0, 0 ;  /* 0x00000000ff137431 */ /* 0x000fe200000001ff */
[----:B------:R-:W-:Y:S06]  /*00e0*/  BSSY.RECONVERGENT B7, `(.L_x_1) ;  /* 0x0000047000077945 */ /* 0x000fec0003800200 */
.L_x_9:
[----:B------:R-:W-:Y:S01]  /*00f0*/  BSSY.RECONVERGENT B6, `(.L_x_2) ;  /* 0x0000040000067945 */ /* 0x000fe20003800200 */
[----:B------:R-:W-:Y:S02]  /*0100*/  VIADD R22, R24, 0x1 ;  /* 0x0000000118167836 */ /* 0x000fe40000000000 */
[----:B------:R-:W-:-:S07]  /*0110*/  IMAD.MOV.U32 R23, RZ, RZ, 0x3 ;  /* 0x00000003ff177424 */ /* 0x000fce00078e00ff */
.L_x_8:
[----:B------:R-:W0:Y:S01]  /*0120*/  LDC.64 R10, c[0x0][0x380] ;  /* 0x0000e000ff0a7b82 */ /* 0x000e220000000a00 */
[----:B------:R-:W-:Y:S01]  /*0130*/  VIADD R0, R22, 0xffffffff ;  /* 0xffffffff16007836 */ /* 0x000fe20000000000 */
[----:B------:R-:W-:Y:S01]  /*0140*/  MOV R16, 0x0 ;  /* 0x0000000000107802 */ /* 0x000fe20000000f00 */
[----:B------:R-:W1:Y:S01]  /*0150*/  LDCU.64 UR4, c[0x4][0x8] ;  /* 0x01000100ff0477ac */ /* 0x000e620008000a00 */
[----:B0-----:R-:W2:Y:S04]  /*0160*/  LDG.E R2, desc[UR36][R10.64+0x4] ;  /* 0x000004240a027981 */ /* 0x001ea8000c1e1900 */
[----:B------:R0:W3:Y:S01]  /*0170*/  LDC.64 R8, c[0x4][R16] ;  /* 0x0100000010087b82 */ /* 0x0000e20000000a00 */
[----:B-1----:R-:W-:Y:S01]  /*0180*/  MOV R4, UR4 ;  /* 0x0000000400047c02 */ /* 0x002fe20008000f00 */
[----:B------:R-:W-:Y:S01]  /*0190*/  IMAD.U32 R5, RZ, RZ, UR5 ;  /* 0x00000005ff057e24 */ /* 0x000fe2000f8e00ff */
[----:B------:R0:W-:Y:S01]  /*01a0*/  STL [R1], R0 ;  /* 0x0000000001007387 */ /* 0x0001e20000100800 */
[----:B------:R-:W-:-:S02]  /*01b0*/  IMAD.MOV.U32 R6, RZ, RZ, R17 ;  /* 0x000000ffff067224 */ /* 0x000fc400078e0011 */
[----:B------:R-:W-:Y:S01]  /*01c0*/  IMAD.MOV.U32 R7, RZ, RZ, R18 ;  /* 0x000000ffff077224 */ /* 0x000fe200078e0012 */
[----:B--2---:R-:W-:-:S05]  /*01d0*/  LOP3.LUT R2, R2, 0x1, RZ, 0x3c, !PT ;  /* 0x0000000102027812 */ /* 0x004fca00078e3cff */
[----:B---3--:R0:W-:Y:S02]  /*01e0*/  STG.E desc[UR36][R10.64+0x4], R2 ;  /* 0x000004020a007986 */ /* 0x0081e4000c101924 */
[----:B------:R-:W-:-:S07]  /*01f0*/  LEPC R20, `(.L_x_3) ;  /* 0x000000001014794e */ /* 0x000fce0000000000 */
[----:B0-----:R-:W-:Y:S05]  /*0200*/  CALL.ABS.NOINC R8 ;  /* 0x0000000008007343 */ /* 0x001fea0003c00000 */
.L_x_3:
[----:B------:R-:W0:Y:S01]  /*0210*/  LDC.64 R8, c[0x0][0x380] ;  /* 0x0000e000ff087b82 */ /* 0x000e220000000a00 */
[----:B------:R-:W1:Y:S01]  /*0220*/  LDCU.64 UR4, c[0x4][0x8] ;  /* 0x01000100ff0477ac */ /* 0x000e620008000a00 */
[----:B0-----:R-:W2:Y:S06]  /*0230*/  LDG.E R0, desc[UR36][R8.64+0x4] ;  /* 0x0000042408007981 */ /* 0x001eac000c1e1900 */
[----:B------:R0:W3:Y:S01]  /*0240*/  LDC.64 R2, c[0x4][R16] ;  /* 0x0100000010027b82 */ /* 0x0000e20000000a00 */
[----:B-1----:R-:W-:Y:S01]  /*0250*/  MOV R4, UR4 ;  /* 0x0000000400047c02 */ /* 0x002fe20008000f00 */
[----:B------:R-:W-:Y:S01]  /*0260*/  IMAD.U32 R5, RZ, RZ, UR5 ;  /* 0x00000005ff057e24 */ /* 0x000fe2000f8e00ff */
[----:B------:R0:W-:Y:S01]  /*0270*/  STL [R1], R22 ;  /* 0x0000001601007387 */ /* 0x0001e20000100800 */
[----:B------:R-:W-:Y:S01]  /*0280*/  VIADD R24, R22, 0x2 ;  /* 0x0000000216187836 */ /* 0x000fe20000000000 */
[----:B------:R-:W-:Y:S01]  /*0290*/  MOV R6, R17 ;  /* 0x0000001100067202 */ /* 0x000fe20000000f00 */
[----:B------:R-:W-:Y:S01]  /*02a0*/  IMAD.MOV.U32 R7, RZ, RZ, R18 ;  /* 0x000000ffff077224 */ /* 0x000fe200078e0012 */
[----:B--2---:R-:W-:-:S05]  /*02b0*/  LOP3.LUT R0, R0, 0x1, RZ, 0x3c, !PT ;  /* 0x0000000100007812 */ /* 0x004fca00078e3cff */
[----:B---3--:R0:W-:Y:S02]  /*02c0*/  STG.E desc[UR36][R8.64+0x4], R0 ;  /* 0x0000040008007986 */ /* 0x0081e4000c101924 */
[----:B------:R-:W-:-:S07]  /*02d0*/  LEPC R20, `(.L_x_4) ;  /* 0x000000001014794e */ /* 0x000fce0000000000 */
[----:B0-----:R-:W-:Y:S05]  /*02e0*/  CALL.ABS.NOINC R2 ;  /* 0x0000000002007343 */ /* 0x001fea0003c00000 */
.L_x_4:
[----:B------:R-:W0:Y:S01]  /*02f0*/  LDC.64 R10, c[0x0][0x380] ;  /* 0x0000e000ff0a7b82 */ /* 0x000e220000000a00 */
[----:B------:R-:W-:Y:S01]  /*0300*/  VIADD R0, R22, 0x1 ;  /* 0x0000000116007836 */ /* 0x000fe20000000000 */
[----:B------:R-:W1:Y:S01]  /*0310*/  LDCU.64 UR4, c[0x4][0x8] ;  /* 0x01000100ff0477ac */ /* 0x000e620008000a00 */
[----:B0-----:R-:W2:Y:S05]  /*0320*/  LDG.E R8, desc[UR36][R10.64+0x4] ;  /* 0x000004240a087981 */ /* 0x001eaa000c1e1900 */
[----:B------:R0:W3:Y:S01]  /*0330*/  LDC.64 R2, c[0x4][R16] ;  /* 0x0100000010027b82 */ /* 0x0000e20000000a00 */
[----:B-1----:R-:W-:Y:S01]  /*0340*/  MOV R4, UR4 ;  /* 0x0000000400047c02 */ /* 0x002fe20008000f00 */
[----:B------:R-:W-:Y:S01]  /*0350*/  IMAD.U32 R5, RZ, RZ, UR5 ;  /* 0x00000005ff057e24 */ /* 0x000fe2000f8e00ff */
[----:B------:R0:W-:Y:S01]  /*0360*/  STL [R1], R0 ;  /* 0x0000000001007387 */ /* 0x0001e20000100800 */
[----:B------:R-:W-:Y:S01]  /*0370*/  IMAD.MOV.U32 R6, RZ, RZ, R17 ;  /* 0x000000ffff067224 */ /* 0x000fe200078e0011 */
[----:B------:R-:W-:-:S02]  /*0380*/  MOV R7, R18 ;  /* 0x0000001200077202 */ /* 0x000fc40000000f00 */
[----:B--2---:R-:W-:-:S05]  /*0390*/  LOP3.LUT R8, R8, 0x1, RZ, 0x3c, !PT ;  /* 0x0000000108087812 */ /* 0x004fca00078e3cff */
[----:B---3--:R0:W-:Y:S02]  /*03a0*/  STG.E desc[UR36][R10.64+0x4], R8 ;  /* 0x000004080a007986 */ /* 0x0081e4000c101924 */
[----:B------:R-:W-:-:S07]  /*03b0*/  LEPC R20, `(.L_x_5) ;  /* 0x000000001014794e */ /* 0x000fce0000000000 */
[----:B0-----:R-:W-:Y:S05]  /*03c0*/  CALL.ABS.NOINC R2 ;  /* 0x0000000002007343 */ /* 0x001fea0003c00000 */
.L_x_5:
[----:B------:R-:W-:-:S13]  /*03d0*/  ISETP.NE.AND P0, PT, R23, 0x7fffffff, PT ;  /* 0x7fffffff1700780c */ /* 0x000fda0003f05270 */
[----:B------:R-:W-:Y:S05]  /*03e0*/  @!P0 BRA `(.L_x_6) ;  /* 0x0000000000408947 */ /* 0x000fea0003800000 */
[----:B------:R-:W0:Y:S01]  /*03f0*/  LDC.64 R2, c[0x0][0x380] ;  /* 0x0000e000ff027b82 */ /* 0x000e220000000a00 */
[----:B------:R-:W1:Y:S01]  /*0400*/  LDCU.64 UR4, c[0x4][0x8] ;  /* 0x01000100ff0477ac */ /* 0x000e620008000a00 */
[----:B0-----:R-:W2:Y:S06]  /*0410*/  LDG.E R0, desc[UR36][R2.64+0x4] ;  /* 0x0000042402007981 */ /* 0x001eac000c1e1900 */
[----:B------:R0:W3:Y:S01]  /*0420*/  LDC.64 R8, c[0x4][R16] ;  /* 0x0100000010087b82 */ /* 0x0000e20000000a00 */
[----:B-1----:R-:W-:Y:S01]  /*0430*/  IMAD.U32 R4, RZ, RZ, UR4 ;  /* 0x00000004ff047e24 */ /* 0x002fe2000f8e00ff */
[----:B------:R-:W-:Y:S01]  /*0440*/  MOV R6, R17 ;  /* 0x0000001100067202 */ /* 0x000fe20000000f00 */
[----:B------:R0:W-:Y:S01]  /*0450*/  STL [R1], R24 ;  /* 0x0000001801007387 */ /* 0x0001e20000100800 */
[----:B------:R-:W-:-:S02]  /*0460*/  IMAD.U32 R5, RZ, RZ, UR5 ;  /* 0x00000005ff057e24 */ /* 0x000fc4000f8e00ff */
[----:B------:R-:W-:Y:S01]  /*0470*/  IMAD.MOV.U32 R7, RZ, RZ, R18 ;  /* 0x000000ffff077224 */ /* 0x000fe200078e0012 */
[----:B--2---:R-:W-:-:S05]  /*0480*/  LOP3.LUT R0, R0, 0x1, RZ, 0x3c, !PT ;  /* 0x0000000100007812 */ /* 0x004fca00078e3cff */
[----:B---3--:R0:W-:Y:S02]  /*0490*/  STG.E desc[UR36][R2.64+0x4], R0 ;  /* 0x0000040002007986 */ /* 0x0081e4000c101924 */
[----:B------:R-:W-:-:S07]  /*04a0*/  LEPC R20, `(.L_x_7) ;  /* 0x000000001014794e */ /* 0x000fce0000000000 */
[----:B0-----:R-:W-:Y:S05]  /*04b0*/  CALL.ABS.NOINC R8 ;  /* 0x0000000008007343 */ /* 0x001fea0003c00000 */
.L_x_7:
[----:B------:R-:W-:Y:S01]  /*04c0*/  VIADD R23, R23, 0x4 ;  /* 0x0000000417177836 */ /* 0x000fe20000000000 */
[----:B------:R-:W-:Y:S01]  /*04d0*/  IADD3 R22, PT, PT, R22, 0x4, RZ ;  /* 0x0000000416167810 */ /* 0x000fe20007ffe0ff */
[----:B------:R-:W-:Y:S06]  /*04e0*/  BRA `(.L_x_8) ;  /* 0xfffffffc000c7947 */ /* 0x000fec000383ffff */
.L_x_6:
[----:B------:R-:W-:Y:S05]  /*04f0*/  BSYNC.RECONVERGENT B6 ;  /* 0x0000000000067941 */ /* 0x000fea0003800200 */
.L_x_2:
[----:B------:R-:W0:Y:S02]  /*0500*/  LDC.64 R2, c[0x0][0x380] ;  /* 0x0000e000ff027b82 */ /* 0x000e240000000a00 */
[----:B0-----:R-:W2:Y:S01]  /*0510*/  LDG.E R0, desc[UR36][R2.64+0x8] ;  /* 0x0000082402007981 */ /* 0x001ea2000c1e1900 */
[----:B------:R-:W-:-:S05]  /*0520*/  VIADD R19, R19, 0x1 ;  /* 0x0000000113137836 */ /* 0x000fca0000000000 */
[----:B--2---:R-:W-:-:S13]  /*0530*/  ISETP.GE.AND P0, PT, R19, R0, PT ;  /* 0x000000001300720c */ /* 0x004fda0003f06270 */
[----:B------:R-:W-:Y:S05]  /*0540*/  @!P0 BRA `(.L_x_9) ;  /* 0xfffffff800e88947 */ /* 0x000fea000383ffff */
[----:B------:R-:W-:Y:S05]  /*0550*/  BSYNC.RECONVERGENT B7 ;  /* 0x0000000000077941 */ /* 0x000fea0003800200 */
.L_x_1:
[----:B------:R-:W-:Y:S05]  /*0560*/  BSYNC.RECONVERGENT B8 ;  /* 0x0000000000087941 */ /* 0x000fea0003800200 */
.L_x_0:
[----:B------:R-:W0:Y:S02]  /*0570*/  LDC.64 R2, c[0x0][0x380] ;  /* 0x0000e000ff027b82 */ /* 0x000e240000000a00 */
[----:B0-----:R-:W2:Y:S02]  /*0580*/  LDG.E.U8 R2, desc[UR36][R2.64] ;  /* 0x0000002402027981 */ /* 0x001ea4000c1e1100 */
[----:B--2---:R-:W-:-:S13]  /*0590*/  ISETP.NE.AND P0, PT, R2, RZ, PT ;  /* 0x000000ff0200720c */ /* 0x004fda0003f05270 */
[----:B------:R-:W-:Y:S05]  /*05a0*/  @P0 BRA `(.L_x_10) ;  /* 0xfffffff800bc0947 */ /* 0x000fea000383ffff */
[----:B------:R-:W-:Y:S05]  /*05b0*/  EXIT ;  /* 0x000000000000794d */ /* 0x000fea0003800000 */
.L_x_11:
[----:B------:R-:W-:-:S00]  /*05c0*/  BRA `(.L_x_11) ;  /* 0xfffffffc00fc7947 */ /* 0x000fc0000383ffff */
[----:B------:R-:W-:-:S00]  /*05d0*/  NOP ;  /* 0x0000000000007918 */ /* 0x000fc00000000000 */
        /* <DEDUP_REMOVED lines=10> */
.L_x_13:


//--------------------- .text._Z8_setPaceP16ControlStructurei --------------------------
	.section	.text._Z8_setPaceP16ControlStructurei,"ax",@progbits
	.align	128
        .global         _Z8_setPaceP16ControlStructurei
        .type           _Z8_setPaceP16ControlStructurei,@function
        .size           _Z8_setPaceP16ControlStructurei,(.L_x_14 - _Z8_setPaceP16ControlStructurei)
        .other          _Z8_setPaceP16ControlStructurei,@"STO_CUDA_ENTRY STV_DEFAULT"
_Z8_setPaceP16ControlStructurei:
.text._Z8_setPaceP16ControlStructurei:
[----:B------:R-:W-:Y:S08]  /*0000*/  LDC R1, c[0x0][0x37c] ;  /* 0x0000df00ff017b82 */ /* 0x000ff00000000800 */
[----:B------:R-:W0:Y:S01]  /*0010*/  LDC R5, c[0x0][0x388] ;  /* 0x0000e200ff057b82 */ /* 0x000e220000000800 */
[----:B------:R-:W0:Y:S07]  /*0020*/  LDCU.64 UR4, c[0x0][0x358] ;  /* 0x00006b00ff0477ac */ /* 0x000e2e0008000a00 */
[----:B------:R-:W0:Y:S02]  /*0030*/  LDC.64 R2, c[0x0][0x380] ;  /* 0x0000e000ff027b82 */ /* 0x000e240000000a00 */
[----:B0-----:R-:W-:Y:S01]  /*0040*/  STG.E desc[UR4][R2.64+0x8], R5 ;  /* 0x0000080502007986 */ /* 0x001fe2000c101904 */
[----:B------:R-:W-:Y:S05]  /*0050*/  EXIT ;  /* 0x000000000000794d */ /* 0x000fea0003800000 */
.L_x_12:
        /* <DEDUP_REMOVED lines=10> */
.L_x_14:


//--------------------- .nv.global.init           --------------------------
	.section	.nv.global.init,"aw",@progbits
.nv.global.init:
	.type		$str,@object
	.size		$str,(.L_0 - $str)
$str:
        /*0000*/ 	.byte	0x54, 0x6f, 0x67, 0x67, 0x6c, 0x69, 0x6e, 0x67, 0x3a, 0x20, 0x25, 0x64, 0x0a, 0x00
.L_0:


//--------------------- .nv.shared.reserved.0     --------------------------
	.section	.nv.shared.reserved.0,"aw",@nobits
	.weak		__nv_reservedSMEM_offset_0_alias
	.size		__nv_reservedSMEM_offset_0_alias, 0, 64
	.other		__nv_reservedSMEM_offset_0_alias,@"STO_CUDA_RESERVED_SHARED STV_DEFAULT"
__nv_reservedSMEM_offset_0_alias:
	.zero		0
	.zero		64


//--------------------- .nv.constant0._Z17_togglePrimaryBitP16ControlStructure --------------------------
	.section	.nv.constant0._Z17_togglePrimaryBitP16ControlStructure,"a",@progbits
	.sectionflags	@""
	.align	4
.nv.constant0._Z17_togglePrimaryBitP16ControlStructure:
	.zero		904


//--------------------- .nv.constant0._Z8_setPaceP16ControlStructurei --------------------------
	.section	.nv.constant0._Z8_setPaceP16ControlStructurei,"a",@progbits
	.sectionflags	@""
	.align	4
.nv.constant0._Z8_setPaceP16ControlStructurei:
	.zero		908


//--------------------- SYMBOLS --------------------------

	.type		.nv.reservedSmem.offset0,@object
	.size		.nv.reservedSmem.offset0,0x4
	.type		vprintf,@function
